	.headerflags	@"EF_CUDA_TEXMODE_UNIFIED EF_CUDA_64BIT_ADDRESS EF_CUDA_ACCELERATORS EF_CUDA_SM90 EF_CUDA_VIRTUAL_SM(EF_CUDA_SM90)"
	.elftype	@"ET_EXEC"


//--------------------- .nv.info                  --------------------------
	.section	.nv.info,"",@"SHT_CUDA_INFO"
	.align	4


	//----- nvinfo : EIATTR_REGCOUNT
	.align		4
        /*0000*/ 	.byte	0x04, 0x2f
        /*0002*/ 	.short	(.L_2 - .L_1)
	.align		4
.L_1:
        /*0004*/ 	.word	index@(triton_per_fused_add_addmm_native_layer_norm_native_layer_norm_backward_9)
        /*0008*/ 	.word	0x00000014


	//----- nvinfo : EIATTR_MIN_STACK_SIZE
	.align		4
.L_2:
        /*000c*/ 	.byte	0x04, 0x12
        /*000e*/ 	.short	(.L_4 - .L_3)
	.align		4
.L_3:
        /*0010*/ 	.word	index@(triton_per_fused_add_addmm_native_layer_norm_native_layer_norm_backward_9)
        /*0014*/ 	.word	0x00000000


	//----- nvinfo : EIATTR_FRAME_SIZE
	.align		4
.L_4:
        /*0018*/ 	.byte	0x04, 0x11
        /*001a*/ 	.short	(.L_6 - .L_5)
	.align		4
.L_5:
        /*001c*/ 	.word	index@(triton_per_fused_add_addmm_native_layer_norm_native_layer_norm_backward_9)
        /*0020*/ 	.word	0x00000000


	//----- nvinfo : EIATTR_MIN_STACK_SIZE
	.align		4
.L_6:
        /*0024*/ 	.byte	0x04, 0x12
        /*0026*/ 	.short	(.L_8 - .L_7)
	.align		4
.L_7:
        /*0028*/ 	.word	index@(triton_per_fused_add_addmm_native_layer_norm_native_layer_norm_backward_9)
        /*002c*/ 	.word	0x00000000
.L_8:


//--------------------- .nv.info.triton_per_fused_add_addmm_native_layer_norm_native_layer_norm_backward_9 --------------------------
	.section	.nv.info.triton_per_fused_add_addmm_native_layer_norm_native_layer_norm_backward_9,"",@"SHT_CUDA_INFO"
	.sectionflags	@""
	.align	4


	//----- nvinfo : EIATTR_CUDA_API_VERSION
	.align		4
        /*0000*/ 	.byte	0x04, 0x37
        /*0002*/ 	.short	(.L_10 - .L_9)
.L_9:
        /*0004*/ 	.word	0x0000007c


	//----- nvinfo : EIATTR_KPARAM_INFO
	.align		4
.L_10:
        /*0008*/ 	.byte	0x04, 0x17
        /*000a*/ 	.short	(.L_12 - .L_11)
.L_11:
        /*000c*/ 	.word	0x00000000
        /*0010*/ 	.short	0x0006
        /*0012*/ 	.short	0x002c
        /*0014*/ 	.byte	0x00, 0xf0, 0x11, 0x00


	//----- nvinfo : EIATTR_KPARAM_INFO
	.align		4
.L_12:
        /*0018*/ 	.byte	0x04, 0x17
        /*001a*/ 	.short	(.L_14 - .L_13)
.L_13:
        /*001c*/ 	.word	0x00000000
        /*0020*/ 	.short	0x0005
        /*0022*/ 	.short	0x0028
        /*0024*/ 	.byte	0x00, 0xf0, 0x11, 0x00


	//----- nvinfo : EIATTR_KPARAM_INFO
	.align		4
.L_14:
        /*0028*/ 	.byte	0x04, 0x17
        /*002a*/ 	.short	(.L_16 - .L_15)
.L_15:
        /*002c*/ 	.word	0x00000000
        /*0030*/ 	.short	0x0004
        /*0032*/ 	.short	0x0020
        /*0034*/ 	.byte	0x00, 0xf4, 0x21, 0x00


	//----- nvinfo : EIATTR_KPARAM_INFO
	.align		4
.L_16:
        /*0038*/ 	.byte	0x04, 0x17
        /*003a*/ 	.short	(.L_18 - .L_17)
.L_17:
        /*003c*/ 	.word	0x00000000
        /*0040*/ 	.short	0x0003
        /*0042*/ 	.short	0x0018
        /*0044*/ 	.byte	0x00, 0xf4, 0x21, 0x00


	//----- nvinfo : EIATTR_KPARAM_INFO
	.align		4
.L_18:
        /*0048*/ 	.byte	0x04, 0x17
        /*004a*/ 	.short	(.L_20 - .L_19)
.L_19:
        /*004c*/ 	.word	0x00000000
        /*0050*/ 	.short	0x0002
        /*0052*/ 	.short	0x0010
        /*0054*/ 	.byte	0x00, 0xf4, 0x21, 0x00


	//----- nvinfo : EIATTR_KPARAM_INFO
	.align		4
.L_20:
        /*0058*/ 	.byte	0x04, 0x17
        /*005a*/ 	.short	(.L_22 - .L_21)
.L_21:
        /*005c*/ 	.word	0x00000000
        /*0060*/ 	.short	0x0001
        /*0062*/ 	.short	0x0008
        /*0064*/ 	.byte	0x00, 0xf4, 0x21, 0x00


	//----- nvinfo : EIATTR_KPARAM_INFO
	.align		4
.L_22:
        /*0068*/ 	.byte	0x04, 0x17
        /*006a*/ 	.short	(.L_24 - .L_23)
.L_23:
        /*006c*/ 	.word	0x00000000
        /*0070*/ 	.short	0x0000
        /*0072*/ 	.short	0x0000
        /*0074*/ 	.byte	0x00, 0xf4, 0x21, 0x00


	//----- nvinfo : EIATTR_SPARSE_MMA_MASK
	.align		4
.L_24:
        /*0078*/ 	.byte	0x03, 0x50
        /*007a*/ 	.short	0x0000


	//----- nvinfo : EIATTR_MAXREG_COUNT
	.align		4
        /*007c*/ 	.byte	0x03, 0x1b
        /*007e*/ 	.short	0x00ff


	//----- nvinfo : EIATTR_COOP_GROUP_MASK_REGIDS
	.align		4
        /*0080*/ 	.byte	0x04, 0x29
        /*0082*/ 	.short	(.L_26 - .L_25)


	//   ....[0]....
.L_25:
        /*0084*/ 	.word	0xffffffff


	//   ....[1]....
        /*0088*/ 	.word	0xffffffff


	//   ....[2]....
        /*008c*/ 	.word	0xffffffff


	//   ....[3]....
        /*0090*/ 	.word	0xffffffff


	//   ....[4]....
        /*0094*/ 	.word	0xffffffff


	//   ....[5]....
        /*0098*/ 	.word	0xffffffff


	//   ....[6]....
        /*009c*/ 	.word	0xffffffff


	//   ....[7]....
        /*00a0*/ 	.word	0xffffffff


	//   ....[8]....
        /*00a4*/ 	.word	0xffffffff


	//   ....[9]....
        /*00a8*/ 	.word	0xffffffff


	//   ....[10]....
        /*00ac*/ 	.word	0xffffffff


	//   ....[11]....
        /*00b0*/ 	.word	0xffffffff


	//   ....[12]....
        /*00b4*/ 	.word	0xffffffff


	//   ....[13]....
        /*00b8*/ 	.word	0xffffffff


	//   ....[14]....
        /*00bc*/ 	.word	0xffffffff


	//   ....[15]....
        /*00c0*/ 	.word	0xffffffff


	//----- nvinfo : EIATTR_COOP_GROUP_INSTR_OFFSETS
	.align		4
.L_26:
        /*00c4*/ 	.byte	0x04, 0x28
        /*00c6*/ 	.short	(.L_28 - .L_27)


	//   ....[0]....
.L_27:
        /*00c8*/ 	.word	0x000001e0


	//   ....[1]....
        /*00cc*/ 	.word	0x00000250


	//   ....[2]....
        /*00d0*/ 	.word	0x00000270


	//   ....[3]....
        /*00d4*/ 	.word	0x00000290


	//   ....[4]....
        /*00d8*/ 	.word	0x000002b0


	//   ....[5]....
        /*00dc*/ 	.word	0x000002d0


	//   ....[6]....
        /*00e0*/ 	.word	0x000002f0


	//   ....[7]....
        /*00e4*/ 	.word	0x00000310


	//   ....[8]....
        /*00e8*/ 	.word	0x00000360


	//   ....[9]....
        /*00ec*/ 	.word	0x000003b0


	//   ....[10]....
        /*00f0*/ 	.word	0x000003d0


	//   ....[11]....
        /*00f4*/ 	.word	0x000003f0


	//   ....[12]....
        /*00f8*/ 	.word	0x00000410


	//   ....[13]....
        /*00fc*/ 	.word	0x00000430


	//   ....[14]....
        /*0100*/ 	.word	0x00000450


	//   ....[15]....
        /*0104*/ 	.word	0x00000480


	//----- nvinfo : EIATTR_EXIT_INSTR_OFFSETS
	.align		4
.L_28:
        /*0108*/ 	.byte	0x04, 0x1c
        /*010a*/ 	.short	(.L_30 - .L_29)


	//   ....[0]....
.L_29:
        /*010c*/ 	.word	0x00000550


	//   ....[1]....
        /*0110*/ 	.word	0x000005a0


	//----- nvinfo : EIATTR_REQNTID
	.align		4
.L_30:
        /*0114*/ 	.byte	0x04, 0x10
        /*0116*/ 	.short	(.L_32 - .L_31)
.L_31:
        /*0118*/ 	.word	0x00000040
        /*011c*/ 	.word	0x00000001
        /*0120*/ 	.word	0x00000001


	//----- nvinfo : EIATTR_CBANK_PARAM_SIZE
	.align		4
.L_32:
        /*0124*/ 	.byte	0x03, 0x19
        /*0126*/ 	.short	0x0030


	//----- nvinfo : EIATTR_PARAM_CBANK
	.align		4
        /*0128*/ 	.byte	0x04, 0x0a
        /*012a*/ 	.short	(.L_34 - .L_33)
	.align		4
.L_33:
        /*012c*/ 	.word	index@(.nv.constant0.triton_per_fused_add_addmm_native_layer_norm_native_layer_norm_backward_9)
        /*0130*/ 	.short	0x0210
        /*0132*/ 	.short	0x0030


	//----- nvinfo : EIATTR_SW_WAR
	.align		4
.L_34:
        /*0134*/ 	.byte	0x04, 0x36
        /*0136*/ 	.short	(.L_36 - .L_35)
.L_35:
        /*0138*/ 	.word	0x00000008
.L_36:


//--------------------- .nv.callgraph             --------------------------
	.section	.nv.callgraph,"",@"SHT_CUDA_CALLGRAPH"
	.align	4
	.sectionentsize	8
	.align		4
        /*0000*/ 	.word	0x00000000
	.align		4
        /*0004*/ 	.word	0xffffffff
	.align		4
        /*0008*/ 	.word	0x00000000
	.align		4
        /*000c*/ 	.word	0xfffffffe
	.align		4
        /*0010*/ 	.word	0x00000000
	.align		4
        /*0014*/ 	.word	0xfffffffd
	.align		4
        /*0018*/ 	.word	0x00000000
	.align		4
        /*001c*/ 	.word	0xfffffffc


//--------------------- .nv.constant4             --------------------------
	.section	.nv.constant4,"a",@progbits
	.align	8
	.align		8
.nv.constant4:
        /*0000*/ 	.dword	_$_str


//--------------------- .text.triton_per_fused_add_addmm_native_layer_norm_native_layer_norm_backward_9 --------------------------
	.section	.text.triton_per_fused_add_addmm_native_layer_norm_native_layer_norm_backward_9,"ax",@progbits
	.align	128
        .global         triton_per_fused_add_addmm_native_layer_norm_native_layer_norm_backward_9
        .type           triton_per_fused_add_addmm_native_layer_norm_native_layer_norm_backward_9,@function
        .size           triton_per_fused_add_addmm_native_layer_norm_native_layer_norm_backward_9,(.L_x_1 - triton_per_fused_add_addmm_native_layer_norm_native_layer_norm_backward_9)
        .other          triton_per_fused_add_addmm_native_layer_norm_native_layer_norm_backward_9,@"STO_CUDA_ENTRY STV_DEFAULT"
triton_per_fused_add_addmm_native_layer_norm_native_layer_norm_backward_9:
.text.triton_per_fused_add_addmm_native_layer_norm_native_layer_norm_backward_9:
[----:B------:R-:W0:Y:S01]  /*0000*/  LDC R1, c[0x0][0x28] ;  /* 0x00000a00ff017b82 */ /* 0x000e220000000800 */
[----:B------:R-:W1:Y:S07]  /*0010*/  S2R R14, SR_TID.X ;  /* 0x00000000000e7919 */ /* 0x000e6e0000002100 */
[----:B------:R-:W2:Y:S01]  /*0020*/  LDC.64 R4, c[0x0][0x220] ;  /* 0x00008800ff047b82 */ /* 0x000ea20000000a00 */
[----:B------:R-:W-:Y:S01]  /*0030*/  HFMA2.MMA R6, -RZ, RZ, 0, 0 ;  /* 0x00000000ff067435 */ /* 0x000fe200000001ff */
[----:B------:R-:W-:Y:S01]  /*0040*/  ULDC.64 UR4, c[0x0][0x208] ;  /* 0x0000820000047ab9 */ /* 0x000fe20000000a00 */
[----:B------:R-:W3:Y:S05]  /*0050*/  S2R R0, SR_CTAID.X ;  /* 0x0000000000007919 */ /* 0x000eea0000002500 */
[----:B------:R-:W4:Y:S08]  /*0060*/  LDC.64 R2, c[0x0][0x210] ;  /* 0x00008400ff027b82 */ /* 0x000f300000000a00 */
[----:B------:R-:W5:Y:S08]  /*0070*/  LDC.64 R8, c[0x0][0x218] ;  /* 0x00008600ff087b82 */ /* 0x000f700000000a00 */
[----:B------:R-:W4:Y:S01]  /*0080*/  LDC.64 R10, c[0x0][0x228] ;  /* 0x00008a00ff0a7b82 */ /* 0x000f220000000a00 */
[----:B-1----:R-:W-:-:S02]  /*0090*/  LOP3.LUT R7, R14, 0xf, RZ, 0xc0, !PT ;  /* 0x0000000f0e077812 */ /* 0x002fc400078ec0ff */
[C---:B---3--:R-:W-:Y:S02]  /*00a0*/  ISETP.GE.AND P0, PT, R0.reuse, 0x4, PT ;  /* 0x000000040000780c */ /* 0x048fe40003f06270 */
[----:B------:R-:W-:Y:S01]  /*00b0*/  LEA R13, R0, R7, 0x4 ;  /* 0x00000007000d7211 */ /* 0x000fe200078e20ff */
[----:B-----5:R-:W-:-:S04]  /*00c0*/  IMAD.WIDE.U32 R8, R7, 0x4, R8 ;  /* 0x0000000407087825 */ /* 0x020fc800078e0008 */
[C---:B--2---:R-:W-:Y:S02]  /*00d0*/  IMAD.WIDE R4, R13.reuse, 0x4, R4 ;  /* 0x000000040d047825 */ /* 0x044fe400078e0204 */
[----:B------:R-:W2:Y:S02]  /*00e0*/  LDG.E.EL R8, desc[UR4][R8.64] ;  /* 0x0000000408087981 */ /* 0x000ea4000c2e1900 */
[----:B----4-:R-:W-:Y:S01]  /*00f0*/  IMAD.WIDE R2, R13, 0x4, R2 ;  /* 0x000000040d027825 */ /* 0x010fe200078e0202 */
[----:B------:R-:W-:-:S03]  /*0100*/  CS2R R12, SRZ ;  /* 0x00000000000c7805 */ /* 0x000fc6000001ff00 */
[----:B0-----:R-:W-:Y:S01]  /*0110*/  IMAD.WIDE.U32 R10, R7, 0x4, R10 ;  /* 0x00000004070a7825 */ /* 0x001fe200078e000a */
[----:B------:R-:W3:Y:S04]  /*0120*/  @!P0 LDG.E R6, desc[UR4][R2.64] ;  /* 0x0000000402068981 */ /* 0x000ee8000c1e1900 */
[----:B------:R-:W4:Y:S04]  /*0130*/  @!P0 LDG.E R12, desc[UR4][R4.64] ;  /* 0x00000004040c8981 */ /* 0x000f28000c1e1900 */
[----:B------:R-:W5:Y:S01]  /*0140*/  LDG.E.EL R10, desc[UR4][R10.64] ;  /* 0x000000040a0a7981 */ /* 0x000f62000c2e1900 */
[----:B------:R-:W-:-:S03]  /*0150*/  MOV R7, RZ ;  /* 0x000000ff00077202 */ /* 0x000fc60000000f00 */
[----:B------:R-:W5:Y:S04]  /*0160*/  @!P0 LDG.E R13, desc[UR4][R4.64] ;  /* 0x00000004040d8981 */ /* 0x000f68000c1e1900 */
[----:B------:R-:W5:Y:S01]  /*0170*/  @!P0 LDG.E R7, desc[UR4][R2.64] ;  /* 0x0000000402078981 */ /* 0x000f62000c1e1900 */
[----:B---3--:R-:W-:Y:S02]  /*0180*/  SEL R17, R6, RZ, !P0 ;  /* 0x000000ff06117207 */ /* 0x008fe40004000000 */
[----:B----4-:R-:W-:-:S03]  /*0190*/  SEL R15, R12, RZ, !P0 ;  /* 0x000000ff0c0f7207 */ /* 0x010fc60004000000 */
[----:B--2---:R-:W-:Y:S02]  /*01a0*/  FADD R6, R17, R8 ;  /* 0x0000000811067221 */ /* 0x004fe40000000000 */
[----:B-----5:R-:W-:-:S04]  /*01b0*/  FADD R15, R15, R10 ;  /* 0x0000000a0f0f7221 */ /* 0x020fc80000000000 */
[----:B------:R-:W-:-:S05]  /*01c0*/  FADD R6, R6, R15 ;  /* 0x0000000f06067221 */ /* 0x000fca0000000000 */
[----:B------:R-:W-:-:S05]  /*01d0*/  FSEL R11, R6, RZ, !P0 ;  /* 0x000000ff060b7208 */ /* 0x000fca0004000000 */
[----:B------:R-:W0:Y:S01]  /*01e0*/  SHFL.BFLY PT, R12, R11, 0x8, 0x1f ;  /* 0x0d001f000b0c7f89 */ /* 0x000e2200000e0000 */
[----:B------:R-:W-:Y:S02]  /*01f0*/  SEL R13, R13, RZ, !P0 ;  /* 0x000000ff0d0d7207 */ /* 0x000fe40004000000 */
[----:B------:R-:W-:-:S03]  /*0200*/  SEL R7, R7, RZ, !P0 ;  /* 0x000000ff07077207 */ /* 0x000fc60004000000 */
[----:B------:R-:W-:Y:S02]  /*0210*/  FADD R13, R13, R10 ;  /* 0x0000000a0d0d7221 */ /* 0x000fe40000000000 */
[----:B------:R-:W-:-:S04]  /*0220*/  FADD R8, R7, R8 ;  /* 0x0000000807087221 */ /* 0x000fc80000000000 */
[----:B------:R-:W-:-:S05]  /*0230*/  FADD R8, R8, R13 ;  /* 0x0000000d08087221 */ /* 0x000fca0000000000 */
[----:B------:R-:W-:-:S05]  /*0240*/  FSEL R4, R8, RZ, !P0 ;  /* 0x000000ff08047208 */ /* 0x000fca0004000000 */
[----:B------:R-:W1:Y:S01]  /*0250*/  SHFL.BFLY PT, R7, R4, 0x8, 0x1f ;  /* 0x0d001f0004077f89 */ /* 0x000e6200000e0000 */
[----:B0-----:R-:W-:-:S05]  /*0260*/  FADD R12, R11, R12 ;  /* 0x0000000c0b0c7221 */ /* 0x001fca0000000000 */
[----:B------:R-:W0:Y:S01]  /*0270*/  SHFL.BFLY PT, R5, R12, 0x4, 0x1f ;  /* 0x0c801f000c057f89 */ /* 0x000e2200000e0000 */
[----:B-1----:R-:W-:-:S05]  /*0280*/  FADD R9, R4, R7 ;  /* 0x0000000704097221 */ /* 0x002fca0000000000 */
        /* <DEDUP_REMOVED lines=9> */
[----:B0-----:R-:W-:-:S04]  /*0320*/  FADD R7, R10, R7 ;  /* 0x000000070a077221 */ /* 0x001fc80000000000 */
[----:B------:R-:W-:-:S04]  /*0330*/  FFMA R6, R7, -0.0625, R6 ;  /* 0xbd80000007067823 */ /* 0x000fc80000000006 */
[----:B------:R-:W-:-:S05]  /*0340*/  FMUL R7, R6, R6 ;  /* 0x0000000606077220 */ /* 0x000fca0000400000 */
[----:B------:R-:W-:-:S05]  /*0350*/  FSEL R7, R7, RZ, !P0 ;  /* 0x000000ff07077208 */ /* 0x000fca0004000000 */
[----:B------:R-:W0:Y:S01]  /*0360*/  SHFL.BFLY PT, R12, R7, 0x8, 0x1f ;  /* 0x0d001f00070c7f89 */ /* 0x000e2200000e0000 */
[----:B-1----:R-:W-:-:S04]  /*0370*/  FADD R5, R11, R4 ;  /* 0x000000040b057221 */ /* 0x002fc80000000000 */
[----:B------:R-:W-:-:S04]  /*0380*/  FFMA R5, R5, -0.0625, R8 ;  /* 0xbd80000005057823 */ /* 0x000fc80000000008 */
[----:B------:R-:W-:-:S05]  /*0390*/  FMUL R5, R5, R5 ;  /* 0x0000000505057220 */ /* 0x000fca0000400000 */
        /* <DEDUP_REMOVED lines=12> */
[----:B------:R-:W-:Y:S01]  /*0460*/  HFMA2.MMA R13, -RZ, RZ, 1.375, 0 ;  /* 0x3d800000ff0d7435 */ /* 0x000fe200000001ff */
[----:B-1----:R-:W-:-:S05]  /*0470*/  FADD R10, R11, R10 ;  /* 0x0000000a0b0a7221 */ /* 0x002fca0000000000 */
[----:B------:R-:W1:Y:S01]  /*0480*/  SHFL.BFLY PT, R5, R10, 0x1, 0x1f ;  /* 0x0c201f000a057f89 */ /* 0x000e6200000e0000 */
[----:B0-----:R-:W-:-:S04]  /*0490*/  FADD R7, R4, R7 ;  /* 0x0000000704077221 */ /* 0x001fc80000000000 */
[----:B------:R-:W-:-:S06]  /*04a0*/  FFMA R7, R7, R13, 9.9999997473787516356e-06 ;  /* 0x3727c5ac07077423 */ /* 0x000fcc000000000d */
[----:B------:R-:W0:Y:S01]  /*04b0*/  MUFU.RSQ R7, R7 ;  /* 0x0000000700077308 */ /* 0x000e220000001400 */
[C---:B------:R-:W-:Y:S02]  /*04c0*/  LOP3.LUT P0, RZ, R14.reuse, 0x30, RZ, 0xc0, !PT ;  /* 0x000000300eff7812 */ /* 0x040fe4000780c0ff */
[----:B------:R-:W-:Y:S02]  /*04d0*/  LOP3.LUT P1, RZ, R14, 0x3f, RZ, 0xc0, !PT ;  /* 0x0000003f0eff7812 */ /* 0x000fe4000782c0ff */
[C---:B------:R-:W-:Y:S02]  /*04e0*/  ISETP.LT.AND P0, PT, R0.reuse, 0x4, !P0 ;  /* 0x000000040000780c */ /* 0x040fe40004701270 */
[----:B------:R-:W-:Y:S01]  /*04f0*/  ISETP.LT.AND P1, PT, R0, 0x4, !P1 ;  /* 0x000000040000780c */ /* 0x000fe20004f21270 */
[----:B0-----:R-:W-:Y:S01]  /*0500*/  FMUL R9, R6, R7 ;  /* 0x0000000706097220 */ /* 0x001fe20000400000 */
[----:B-1----:R-:W-:Y:S02]  /*0510*/  FADD R6, R10, R5 ;  /* 0x000000050a067221 */ /* 0x002fe40000000000 */
[----:B------:R-:W0:Y:S07]  /*0520*/  LDC.64 R4, c[0x0][0x230] ;  /* 0x00008c00ff047b82 */ /* 0x000e2e0000000a00 */
[----:B------:R1:W-:Y:S01]  /*0530*/  @P0 STG.E desc[UR4][R2.64], R9 ;  /* 0x0000000902000986 */ /* 0x0003e2000c101904 */
[----:B------:R-:W-:Y:S01]  /*0540*/  FFMA R6, R6, R13, 9.9999997473787516356e-06 ;  /* 0x3727c5ac06067423 */ /* 0x000fe2000000000d */
[----:B0-----:R-:W-:Y:S06]  /*0550*/  @!P1 EXIT ;  /* 0x000000000000994d */ /* 0x001fec0003800000 */
[----:B------:R-:W2:Y:S01]  /*0560*/  MUFU.RSQ R6, R6 ;  /* 0x0000000600067308 */ /* 0x000ea20000001400 */
[----:B01----:R-:W-:-:S04]  /*0570*/  IMAD.WIDE R2, R0, 0x4, R4 ;  /* 0x0000000400027825 */ /* 0x003fc800078e0204 */
[----:B--2---:R-:W-:-:S05]  /*0580*/  FMUL R5, R6, 0.0625 ;  /* 0x3d80000006057820 */ /* 0x004fca0000400000 */
[----:B------:R-:W-:Y:S01]  /*0590*/  STG.E desc[UR4][R2.64], R5 ;  /* 0x0000000502007986 */ /* 0x000fe2000c101904 */
[----:B------:R-:W-:Y:S05]  /*05a0*/  EXIT ;  /* 0x000000000000794d */ /* 0x000fea0003800000 */
.L_x_0:
[----:B------:R-:W-:-:S00]  /*05b0*/  BRA `(.L_x_0) ;  /* 0xfffffffc00fc7947 */ /* 0x000fc0000383ffff */
[----:B------:R-:W-:-:S00]  /*05c0*/  NOP ;  /* 0x0000000000007918 */ /* 0x000fc00000000000 */
        /* <DEDUP_REMOVED lines=11> */
.L_x_1:


//--------------------- .nv.global.init           --------------------------
	.section	.nv.global.init,"aw",@progbits
.nv.global.init:
	.type		_$_str,@object
	.size		_$_str,(.L_0 - _$_str)
_$_str:
        /*0000*/ 	.byte	0x5f, 0x5f, 0x43, 0x55, 0x44, 0x41, 0x5f, 0x46, 0x54, 0x5a, 0x00
.L_0:


//--------------------- .nv.constant0.triton_per_fused_add_addmm_native_layer_norm_native_layer_norm_backward_9 --------------------------
	.section	.nv.constant0.triton_per_fused_add_addmm_native_layer_norm_native_layer_norm_backward_9,"a",@progbits
	.sectionflags	@""
	.align	4
.nv.constant0.triton_per_fused_add_addmm_native_layer_norm_native_layer_norm_backward_9:
	.zero		576
